//
// Generated by NVIDIA NVVM Compiler
//
// Compiler Build ID: CL-36424714
// Cuda compilation tools, release 13.0, V13.0.88
// Based on NVVM 20.0.0
//

.version 9.0
.target sm_100
.address_size 64

	// .globl	_Z9addKernelPiPKiS1_

.visible .entry _Z9addKernelPiPKiS1_(
	.param .u64 .ptr .align 1 _Z9addKernelPiPKiS1__param_0,
	.param .u64 .ptr .align 1 _Z9addKernelPiPKiS1__param_1,
	.param .u64 .ptr .align 1 _Z9addKernelPiPKiS1__param_2
)
{
	.reg .b32 	%r<5>;
	.reg .b64 	%rd<11>;

	ld.param.u64 	%rd1, [_Z9addKernelPiPKiS1__param_0];
	ld.param.u64 	%rd2, [_Z9addKernelPiPKiS1__param_1];
	ld.param.u64 	%rd3, [_Z9addKernelPiPKiS1__param_2];
	cvta.to.global.u64 	%rd4, %rd1;
	cvta.to.global.u64 	%rd5, %rd3;
	cvta.to.global.u64 	%rd6, %rd2;
	mov.u32 	%r1, %tid.x;
	mul.wide.u32 	%rd7, %r1, 4;
	add.s64 	%rd8, %rd6, %rd7;
	ld.global.u32 	%r2, [%rd8];
	add.s64 	%rd9, %rd5, %rd7;
	ld.global.u32 	%r3, [%rd9];
	add.s32 	%r4, %r3, %r2;
	add.s64 	%rd10, %rd4, %rd7;
	st.global.u32 	[%rd10], %r4;
	ret;

}
	// .globl	_Z11matMultCudaPfS_S_j
.visible .entry _Z11matMultCudaPfS_S_j(
	.param .u64 .ptr .align 1 _Z11matMultCudaPfS_S_j_param_0,
	.param .u64 .ptr .align 1 _Z11matMultCudaPfS_S_j_param_1,
	.param .u64 .ptr .align 1 _Z11matMultCudaPfS_S_j_param_2,
	.param .u32 _Z11matMultCudaPfS_S_j_param_3
)
{
	.reg .b32 	%r<2>;
	.reg .b32 	%f<5>;
	.reg .b64 	%rd<11>;

	ld.param.u64 	%rd1, [_Z11matMultCudaPfS_S_j_param_0];
	ld.param.u64 	%rd2, [_Z11matMultCudaPfS_S_j_param_1];
	ld.param.u64 	%rd3, [_Z11matMultCudaPfS_S_j_param_2];
	cvta.to.global.u64 	%rd4, %rd1;
	cvta.to.global.u64 	%rd5, %rd3;
	cvta.to.global.u64 	%rd6, %rd2;
	mov.u32 	%r1, %tid.x;
	mul.wide.u32 	%rd7, %r1, 4;
	add.s64 	%rd8, %rd6, %rd7;
	ld.global.f32 	%f1, [%rd8];
	add.s64 	%rd9, %rd5, %rd7;
	ld.global.f32 	%f2, [%rd9];
	add.s64 	%rd10, %rd4, %rd7;
	ld.global.f32 	%f3, [%rd10];
	fma.rn.f32 	%f4, %f1, %f2, %f3;
	st.global.f32 	[%rd10], %f4;
	ret;

}


// ===== COMPILED SASS (sm_100) =====

	.target	sm_100

	.elftype	@"ET_EXEC"


//--------------------- .note.nv.tkinfo           --------------------------
	.section	.note.nv.tkinfo,"",@"SHT_NOTE"
	.sectionflags	@"SHF_NOTE_NV_TKINFO"
	.tkinfo
        /*0018*/ 	.word	0x00000002
        /*0030*/ 	.string	""
        /*0030*/ 	.string	"ptxas"
        /*0030*/ 	.string	"Cuda compilation tools, release 13.0, V13.0.88"
        /*0030*/ 	.string	"Build cuda_13.0.r13.0/compiler.36424714_0"
        /*0030*/ 	.string	"-arch sm_100 -m 64 "



//--------------------- .note.nv.cuinfo           --------------------------
	.section	.note.nv.cuinfo,"",@"SHT_NOTE"
	.sectionflags	@"SHF_NOTE_NV_CUINFO"
        /*0018*/ 	.short	0x0002
        /*001a*/ 	.short	0x0064
        /*001c*/ 	.short	0x0082
	.zero		2


//--------------------- .nv.info                  --------------------------
	.section	.nv.info,"",@"SHT_CUDA_INFO"
	.align	4


	//----- nvinfo : EIATTR_REGCOUNT
	.align		4
        /*0000*/ 	.byte	0x04, 0x2f
        /*0002*/ 	.short	(.L_1 - .L_0)
	.align		4
.L_0:
        /*0004*/ 	.word	index@(_Z9addKernelPiPKiS1_)
        /*0008*/ 	.word	0x0000000c


	//----- nvinfo : EIATTR_FRAME_SIZE
	.align		4
.L_1:
        /*000c*/ 	.byte	0x04, 0x11
        /*000e*/ 	.short	(.L_3 - .L_2)
	.align		4
.L_2:
        /*0010*/ 	.word	index@(_Z9addKernelPiPKiS1_)
        /*0014*/ 	.word	0x00000000


	//----- nvinfo : EIATTR_REGCOUNT
	.align		4
.L_3:
        /*0018*/ 	.byte	0x04, 0x2f
        /*001a*/ 	.short	(.L_5 - .L_4)
	.align		4
.L_4:
        /*001c*/ 	.word	index@(_Z11matMultCudaPfS_S_j)
        /*0020*/ 	.word	0x0000000c


	//----- nvinfo : EIATTR_FRAME_SIZE
	.align		4
.L_5:
        /*0024*/ 	.byte	0x04, 0x11
        /*0026*/ 	.short	(.L_7 - .L_6)
	.align		4
.L_6:
        /*0028*/ 	.word	index@(_Z11matMultCudaPfS_S_j)
        /*002c*/ 	.word	0x00000000


	//----- nvinfo : EIATTR_MIN_STACK_SIZE
	.align		4
.L_7:
        /*0030*/ 	.byte	0x04, 0x12
        /*0032*/ 	.short	(.L_9 - .L_8)
	.align		4
.L_8:
        /*0034*/ 	.word	index@(_Z11matMultCudaPfS_S_j)
        /*0038*/ 	.word	0x00000000


	//----- nvinfo : EIATTR_MIN_STACK_SIZE
	.align		4
.L_9:
        /*003c*/ 	.byte	0x04, 0x12
        /*003e*/ 	.short	(.L_11 - .L_10)
	.align		4
.L_10:
        /*0040*/ 	.word	index@(_Z9addKernelPiPKiS1_)
        /*0044*/ 	.word	0x00000000
.L_11:


//--------------------- .nv.compat                --------------------------
	.section	.nv.compat,"",@"SHT_CUDA_COMPAT_INFO"
	.align	4
        /*0000*/ 	.byte	0x02, 0x09, 0x00, 0x00, 0x02, 0x02, 0x01, 0x00, 0x02, 0x05, 0x05, 0x00, 0x03, 0x07, 0x01, 0x01
        /*0010*/ 	.byte	0x02, 0x03, 0x00, 0x00, 0x02, 0x06, 0x01, 0x00, 0x04, 0x0b, 0x08, 0x00, 0x09, 0x00, 0x00, 0x00
        /*0020*/ 	.byte	0x00, 0x00, 0x00, 0x00


//--------------------- .nv.info._Z11matMultCudaPfS_S_j --------------------------
	.section	.nv.info._Z11matMultCudaPfS_S_j,"",@"SHT_CUDA_INFO"
	.sectionflags	@""
	.align	4


	//----- nvinfo : EIATTR_CUDA_API_VERSION
	.align		4
        /*0000*/ 	.byte	0x04, 0x37
        /*0002*/ 	.short	(.L_13 - .L_12)
.L_12:
        /*0004*/ 	.word	0x00000082


	//----- nvinfo : EIATTR_KPARAM_INFO
	.align		4
.L_13:
        /*0008*/ 	.byte	0x04, 0x17
        /*000a*/ 	.short	(.L_15 - .L_14)
.L_14:
        /*000c*/ 	.word	0x00000000
        /*0010*/ 	.short	0x0003
        /*0012*/ 	.short	0x0018
        /*0014*/ 	.byte	0x00, 0xf0, 0x11, 0x00


	//----- nvinfo : EIATTR_KPARAM_INFO
	.align		4
.L_15:
        /*0018*/ 	.byte	0x04, 0x17
        /*001a*/ 	.short	(.L_17 - .L_16)
.L_16:
        /*001c*/ 	.word	0x00000000
        /*0020*/ 	.short	0x0002
        /*0022*/ 	.short	0x0010
        /*0024*/ 	.byte	0x00, 0xf5, 0x21, 0x00


	//----- nvinfo : EIATTR_KPARAM_INFO
	.align		4
.L_17:
        /*0028*/ 	.byte	0x04, 0x17
        /*002a*/ 	.short	(.L_19 - .L_18)
.L_18:
        /*002c*/ 	.word	0x00000000
        /*0030*/ 	.short	0x0001
        /*0032*/ 	.short	0x0008
        /*0034*/ 	.byte	0x00, 0xf5, 0x21, 0x00


	//----- nvinfo : EIATTR_KPARAM_INFO
	.align		4
.L_19:
        /*0038*/ 	.byte	0x04, 0x17
        /*003a*/ 	.short	(.L_21 - .L_20)
.L_20:
        /*003c*/ 	.word	0x00000000
        /*0040*/ 	.short	0x0000
        /*0042*/ 	.short	0x0000
        /*0044*/ 	.byte	0x00, 0xf5, 0x21, 0x00


	//----- nvinfo : EIATTR_SPARSE_MMA_MASK
	.align		4
.L_21:
        /*0048*/ 	.byte	0x03, 0x50
        /*004a*/ 	.short	0x0000


	//----- nvinfo : EIATTR_MAXREG_COUNT
	.align		4
        /*004c*/ 	.byte	0x03, 0x1b
        /*004e*/ 	.short	0x00ff


	//----- nvinfo : EIATTR_MERCURY_ISA_VERSION
	.align		4
        /*0050*/ 	.byte	0x03, 0x5f
        /*0052*/ 	.short	0x0101


	//----- nvinfo : EIATTR_VRC_CTA_INIT_COUNT
	.align		4
        /*0054*/ 	.byte	0x02, 0x4a
	.zero		1
	.zero		1


	//----- nvinfo : EIATTR_EXIT_INSTR_OFFSETS
	.align		4
        /*0058*/ 	.byte	0x04, 0x1c
        /*005a*/ 	.short	(.L_23 - .L_22)


	//   ....[0]....
.L_22:
        /*005c*/ 	.word	0x000000e0


	//----- nvinfo : EIATTR_CBANK_PARAM_SIZE
	.align		4
.L_23:
        /*0060*/ 	.byte	0x03, 0x19
        /*0062*/ 	.short	0x001c


	//----- nvinfo : EIATTR_PARAM_CBANK
	.align		4
        /*0064*/ 	.byte	0x04, 0x0a
        /*0066*/ 	.short	(.L_25 - .L_24)
	.align		4
.L_24:
        /*0068*/ 	.word	index@(.nv.constant0._Z11matMultCudaPfS_S_j)
        /*006c*/ 	.short	0x0380
        /*006e*/ 	.short	0x001c


	//----- nvinfo : EIATTR_SW_WAR
	.align		4
.L_25:
        /*0070*/ 	.byte	0x04, 0x36
        /*0072*/ 	.short	(.L_27 - .L_26)
.L_26:
        /*0074*/ 	.word	0x00000008
.L_27:


//--------------------- .nv.info._Z9addKernelPiPKiS1_ --------------------------
	.section	.nv.info._Z9addKernelPiPKiS1_,"",@"SHT_CUDA_INFO"
	.sectionflags	@""
	.align	4


	//----- nvinfo : EIATTR_CUDA_API_VERSION
	.align		4
        /*0000*/ 	.byte	0x04, 0x37
        /*0002*/ 	.short	(.L_29 - .L_28)
.L_28:
        /*0004*/ 	.word	0x00000082


	//----- nvinfo : EIATTR_KPARAM_INFO
	.align		4
.L_29:
        /*0008*/ 	.byte	0x04, 0x17
        /*000a*/ 	.short	(.L_31 - .L_30)
.L_30:
        /*000c*/ 	.word	0x00000000
        /*0010*/ 	.short	0x0002
        /*0012*/ 	.short	0x0010
        /*0014*/ 	.byte	0x00, 0xf5, 0x21, 0x00


	//----- nvinfo : EIATTR_KPARAM_INFO
	.align		4
.L_31:
        /*0018*/ 	.byte	0x04, 0x17
        /*001a*/ 	.short	(.L_33 - .L_32)
.L_32:
        /*001c*/ 	.word	0x00000000
        /*0020*/ 	.short	0x0001
        /*0022*/ 	.short	0x0008
        /*0024*/ 	.byte	0x00, 0xf5, 0x21, 0x00


	//----- nvinfo : EIATTR_KPARAM_INFO
	.align		4
.L_33:
        /*0028*/ 	.byte	0x04, 0x17
        /*002a*/ 	.short	(.L_35 - .L_34)
.L_34:
        /*002c*/ 	.word	0x00000000
        /*0030*/ 	.short	0x0000
        /*0032*/ 	.short	0x0000
        /*0034*/ 	.byte	0x00, 0xf5, 0x21, 0x00


	//----- nvinfo : EIATTR_SPARSE_MMA_MASK
	.align		4
.L_35:
        /*0038*/ 	.byte	0x03, 0x50
        /*003a*/ 	.short	0x0000


	//----- nvinfo : EIATTR_MAXREG_COUNT
	.align		4
        /*003c*/ 	.byte	0x03, 0x1b
        /*003e*/ 	.short	0x00ff


	//----- nvinfo : EIATTR_MERCURY_ISA_VERSION
	.align		4
        /*0040*/ 	.byte	0x03, 0x5f
        /*0042*/ 	.short	0x0101


	//----- nvinfo : EIATTR_VRC_CTA_INIT_COUNT
	.align		4
        /*0044*/ 	.byte	0x02, 0x4a
	.zero		1
	.zero		1


	//----- nvinfo : EIATTR_EXIT_INSTR_OFFSETS
	.align		4
        /*0048*/ 	.byte	0x04, 0x1c
        /*004a*/ 	.short	(.L_37 - .L_36)


	//   ....[0]....
.L_36:
        /*004c*/ 	.word	0x000000d0


	//----- nvinfo : EIATTR_CBANK_PARAM_SIZE
	.align		4
.L_37:
        /*0050*/ 	.byte	0x03, 0x19
        /*0052*/ 	.short	0x0018


	//----- nvinfo : EIATTR_PARAM_CBANK
	.align		4
        /*0054*/ 	.byte	0x04, 0x0a
        /*0056*/ 	.short	(.L_39 - .L_38)
	.align		4
.L_38:
        /*0058*/ 	.word	index@(.nv.constant0._Z9addKernelPiPKiS1_)
        /*005c*/ 	.short	0x0380
        /*005e*/ 	.short	0x0018


	//----- nvinfo : EIATTR_SW_WAR
	.align		4
.L_39:
        /*0060*/ 	.byte	0x04, 0x36
        /*0062*/ 	.short	(.L_41 - .L_40)
.L_40:
        /*0064*/ 	.word	0x00000008
.L_41:


//--------------------- .nv.callgraph             --------------------------
	.section	.nv.callgraph,"",@"SHT_CUDA_CALLGRAPH"
	.align	4
	.sectionentsize	8
	.align		4
        /*0000*/ 	.word	0x00000000
	.align		4
        /*0004*/ 	.word	0xffffffff
	.align		4
        /*0008*/ 	.word	0x00000000
	.align		4
        /*000c*/ 	.word	0xfffffffe
	.align		4
        /*0010*/ 	.word	0x00000000
	.align		4
        /*0014*/ 	.word	0xfffffffd
	.align		4
        /*0018*/ 	.word	0x00000000
	.align		4
        /*001c*/ 	.word	0xfffffffc


//--------------------- .text._Z11matMultCudaPfS_S_j --------------------------
	.section	.text._Z11matMultCudaPfS_S_j,"ax",@progbits
	.align	128
        .global         _Z11matMultCudaPfS_S_j
        .type           _Z11matMultCudaPfS_S_j,@function
        .size           _Z11matMultCudaPfS_S_j,(.L_x_2 - _Z11matMultCudaPfS_S_j)
        .other          _Z11matMultCudaPfS_S_j,@"STO_CUDA_ENTRY STV_DEFAULT"
_Z11matMultCudaPfS_S_j:
.text._Z11matMultCudaPfS_S_j:
[----:B------:R-:W-:Y:S01]  /*0000*/  LDC R1, c[0x0][0x37c] ;  /* 0x0000df00ff017b82 */ /* 0x000fe20000000800 */
[----:B------:R-:W0:Y:S07]  /*0010*/  S2R R9, SR_TID.X ;  /* 0x0000000000097919 */ /* 0x000e2e0000002100 */
[----:B------:R-:W0:Y:S01]  /*0020*/  LDC.64 R2, c[0x0][0x388] ;  /* 0x0000e200ff027b82 */ /* 0x000e220000000a00 */
[----:B------:R-:W1:Y:S07]  /*0030*/  LDCU.64 UR4, c[0x0][0x358] ;  /* 0x00006b00ff0477ac */ /* 0x000e6e0008000a00 */
[----:B------:R-:W2:Y:S08]  /*0040*/  LDC.64 R4, c[0x0][0x390] ;  /* 0x0000e400ff047b82 */ /* 0x000eb00000000a00 */
[----:B------:R-:W3:Y:S01]  /*0050*/  LDC.64 R6, c[0x0][0x380] ;  /* 0x0000e000ff067b82 */ /* 0x000ee20000000a00 */
[----:B0-----:R-:W-:-:S04]  /*0060*/  IMAD.WIDE.U32 R2, R9, 0x4, R2 ;  /* 0x0000000409027825 */ /* 0x001fc800078e0002 */
[C---:B--2---:R-:W-:Y:S02]  /*0070*/  IMAD.WIDE.U32 R4, R9.reuse, 0x4, R4 ;  /* 0x0000000409047825 */ /* 0x044fe400078e0004 */
[----:B-1----:R-:W2:Y:S02]  /*0080*/  LDG.E R2, desc[UR4][R2.64] ;  /* 0x0000000402027981 */ /* 0x002ea4000c1e1900 */
[----:B---3--:R-:W-:Y:S02]  /*0090*/  IMAD.WIDE.U32 R6, R9, 0x4, R6 ;  /* 0x0000000409067825 */ /* 0x008fe400078e0006 */
[----:B------:R-:W2:Y:S04]  /*00a0*/  LDG.E R5, desc[UR4][R4.64] ;  /* 0x0000000404057981 */ /* 0x000ea8000c1e1900 */
[----:B------:R-:W2:Y:S02]  /*00b0*/  LDG.E R9, desc[UR4][R6.64] ;  /* 0x0000000406097981 */ /* 0x000ea4000c1e1900 */
[----:B--2---:R-:W-:-:S05]  /*00c0*/  FFMA R9, R2, R5, R9 ;  /* 0x0000000502097223 */ /* 0x004fca0000000009 */
[----:B------:R-:W-:Y:S01]  /*00d0*/  STG.E desc[UR4][R6.64], R9 ;  /* 0x0000000906007986 */ /* 0x000fe2000c101904 */
[----:B------:R-:W-:Y:S05]  /*00e0*/  EXIT ;  /* 0x000000000000794d */ /* 0x000fea0003800000 */
.L_x_0:
[----:B------:R-:W-:-:S00]  /*00f0*/  BRA `(.L_x_0) ;  /* 0xfffffffc00fc7947 */ /* 0x000fc0000383ffff */
[----:B------:R-:W-:-:S00]  /*0100*/  NOP ;  /* 0x0000000000007918 */ /* 0x000fc00000000000 */
[----:B------:R-:W-:-:S00]  /*0110*/  NOP ;  /* 0x0000000000007918 */ /* 0x000fc00000000000 */
[----:B------:R-:W-:-:S00]  /*0120*/  NOP ;  /* 0x0000000000007918 */ /* 0x000fc00000000000 */
[----:B------:R-:W-:-:S00]  /*0130*/  NOP ;  /* 0x0000000000007918 */ /* 0x000fc00000000000 */
[----:B------:R-:W-:-:S00]  /*0140*/  NOP ;  /* 0x0000000000007918 */ /* 0x000fc00000000000 */
[----:B------:R-:W-:-:S00]  /*0150*/  NOP ;  /* 0x0000000000007918 */ /* 0x000fc00000000000 */
[----:B------:R-:W-:-:S00]  /*0160*/  NOP ;  /* 0x0000000000007918 */ /* 0x000fc00000000000 */
[----:B------:R-:W-:-:S00]  /*0170*/  NOP ;  /* 0x0000000000007918 */ /* 0x000fc00000000000 */
.L_x_2:


//--------------------- .text._Z9addKernelPiPKiS1_ --------------------------
	.section	.text._Z9addKernelPiPKiS1_,"ax",@progbits
	.align	128
        .global         _Z9addKernelPiPKiS1_
        .type           _Z9addKernelPiPKiS1_,@function
        .size           _Z9addKernelPiPKiS1_,(.L_x_3 - _Z9addKernelPiPKiS1_)
        .other          _Z9addKernelPiPKiS1_,@"STO_CUDA_ENTRY STV_DEFAULT"
_Z9addKernelPiPKiS1_:
.text._Z9addKernelPiPKiS1_:
        /* <DEDUP_REMOVED lines=8> */
[----:B-1----:R-:W2:Y:S04]  /*0080*/  LDG.E R2, desc[UR4][R2.64] ;  /* 0x0000000402027981 */ /* 0x002ea8000c1e1900 */
[----:B------:R-:W2:Y:S01]  /*0090*/  LDG.E R5, desc[UR4][R4.64] ;  /* 0x0000000404057981 */ /* 0x000ea2000c1e1900 */
[----:B---3--:R-:W-:Y:S01]  /*00a0*/  IMAD.WIDE.U32 R6, R9, 0x4, R6 ;  /* 0x0000000409067825 */ /* 0x008fe200078e0006 */
[----:B--2---:R-:W-:-:S05]  /*00b0*/  IADD3 R9, PT, PT, R2, R5, RZ ;  /* 0x0000000502097210 */ /* 0x004fca0007ffe0ff */
[----:B------:R-:W-:Y:S01]  /*00c0*/  STG.E desc[UR4][R6.64], R9 ;  /* 0x0000000906007986 */ /* 0x000fe2000c101904 */
[----:B------:R-:W-:Y:S05]  /*00d0*/  EXIT ;  /* 0x000000000000794d */ /* 0x000fea0003800000 */
.L_x_1:
        /* <DEDUP_REMOVED lines=10> */
.L_x_3:


//--------------------- .nv.shared.reserved.0     --------------------------
	.section	.nv.shared.reserved.0,"aw",@nobits
	.weak		__nv_reservedSMEM_offset_0_alias
	.size		__nv_reservedSMEM_offset_0_alias, 0, 64
	.other		__nv_reservedSMEM_offset_0_alias,@"STO_CUDA_RESERVED_SHARED STV_DEFAULT"
__nv_reservedSMEM_offset_0_alias:
	.zero		0
	.zero		64


//--------------------- .nv.constant0._Z11matMultCudaPfS_S_j --------------------------
	.section	.nv.constant0._Z11matMultCudaPfS_S_j,"a",@progbits
	.sectionflags	@""
	.align	4
.nv.constant0._Z11matMultCudaPfS_S_j:
	.zero		924


//--------------------- .nv.constant0._Z9addKernelPiPKiS1_ --------------------------
	.section	.nv.constant0._Z9addKernelPiPKiS1_,"a",@progbits
	.sectionflags	@""
	.align	4
.nv.constant0._Z9addKernelPiPKiS1_:
	.zero		920


//--------------------- SYMBOLS --------------------------

	.type		.nv.reservedSmem.offset0,@object
	.size		.nv.reservedSmem.offset0,0x4
